	.headerflags	@"EF_CUDA_TEXMODE_UNIFIED EF_CUDA_64BIT_ADDRESS EF_CUDA_ACCELERATORS EF_CUDA_SM90 EF_CUDA_VIRTUAL_SM(EF_CUDA_SM90)"
	.elftype	@"ET_EXEC"


//--------------------- .nv.info                  --------------------------
	.section	.nv.info,"",@"SHT_CUDA_INFO"
	.align	4


	//----- nvinfo : EIATTR_REGCOUNT
	.align		4
        /*0000*/ 	.byte	0x04, 0x2f
        /*0002*/ 	.short	(.L_3 - .L_2)
	.align		4
.L_2:
        /*0004*/ 	.word	index@(triton_poi_fused__native_batch_norm_legit_no_training_add_relu_20)
        /*0008*/ 	.word	0x00000020


	//----- nvinfo : EIATTR_MIN_STACK_SIZE
	.align		4
.L_3:
        /*000c*/ 	.byte	0x04, 0x12
        /*000e*/ 	.short	(.L_5 - .L_4)
	.align		4
.L_4:
        /*0010*/ 	.word	index@(triton_poi_fused__native_batch_norm_legit_no_training_add_relu_20)
        /*0014*/ 	.word	0x00000000


	//----- nvinfo : EIATTR_FRAME_SIZE
	.align		4
.L_5:
        /*0018*/ 	.byte	0x04, 0x11
        /*001a*/ 	.short	(.L_7 - .L_6)
	.align		4
.L_6:
        /*001c*/ 	.word	index@(triton_poi_fused__native_batch_norm_legit_no_training_add_relu_20)
        /*0020*/ 	.word	0x00000000


	//----- nvinfo : EIATTR_MIN_STACK_SIZE
	.align		4
.L_7:
        /*0024*/ 	.byte	0x04, 0x12
        /*0026*/ 	.short	(.L_9 - .L_8)
	.align		4
.L_8:
        /*0028*/ 	.word	index@(triton_poi_fused__native_batch_norm_legit_no_training_add_relu_20)
        /*002c*/ 	.word	0x00000000
.L_9:


//--------------------- .nv.info.triton_poi_fused__native_batch_norm_legit_no_training_add_relu_20 --------------------------
	.section	.nv.info.triton_poi_fused__native_batch_norm_legit_no_training_add_relu_20,"",@"SHT_CUDA_INFO"
	.sectionflags	@""
	.align	4


	//----- nvinfo : EIATTR_CUDA_API_VERSION
	.align		4
        /*0000*/ 	.byte	0x04, 0x37
        /*0002*/ 	.short	(.L_11 - .L_10)
.L_10:
        /*0004*/ 	.word	0x0000007c


	//----- nvinfo : EIATTR_KPARAM_INFO
	.align		4
.L_11:
        /*0008*/ 	.byte	0x04, 0x17
        /*000a*/ 	.short	(.L_13 - .L_12)
.L_12:
        /*000c*/ 	.word	0x00000000
        /*0010*/ 	.short	0x000b
        /*0012*/ 	.short	0x0058
        /*0014*/ 	.byte	0x00, 0xf0, 0x11, 0x00


	//----- nvinfo : EIATTR_KPARAM_INFO
	.align		4
.L_13:
        /*0018*/ 	.byte	0x04, 0x17
        /*001a*/ 	.short	(.L_15 - .L_14)
.L_14:
        /*001c*/ 	.word	0x00000000
        /*0020*/ 	.short	0x000a
        /*0022*/ 	.short	0x0050
        /*0024*/ 	.byte	0x00, 0xf4, 0x21, 0x00


	//----- nvinfo : EIATTR_KPARAM_INFO
	.align		4
.L_15:
        /*0028*/ 	.byte	0x04, 0x17
        /*002a*/ 	.short	(.L_17 - .L_16)
.L_16:
        /*002c*/ 	.word	0x00000000
        /*0030*/ 	.short	0x0009
        /*0032*/ 	.short	0x0048
        /*0034*/ 	.byte	0x00, 0xf4, 0x21, 0x00


	//----- nvinfo : EIATTR_KPARAM_INFO
	.align		4
.L_17:
        /*0038*/ 	.byte	0x04, 0x17
        /*003a*/ 	.short	(.L_19 - .L_18)
.L_18:
        /*003c*/ 	.word	0x00000000
        /*0040*/ 	.short	0x0008
        /*0042*/ 	.short	0x0040
        /*0044*/ 	.byte	0x00, 0xf4, 0x21, 0x00


	//----- nvinfo : EIATTR_KPARAM_INFO
	.align		4
.L_19:
        /*0048*/ 	.byte	0x04, 0x17
        /*004a*/ 	.short	(.L_21 - .L_20)
.L_20:
        /*004c*/ 	.word	0x00000000
        /*0050*/ 	.short	0x0007
        /*0052*/ 	.short	0x0038
        /*0054*/ 	.byte	0x00, 0xf4, 0x21, 0x00


	//----- nvinfo : EIATTR_KPARAM_INFO
	.align		4
.L_21:
        /*0058*/ 	.byte	0x04, 0x17
        /*005a*/ 	.short	(.L_23 - .L_22)
.L_22:
        /*005c*/ 	.word	0x00000000
        /*0060*/ 	.short	0x0006
        /*0062*/ 	.short	0x0030
        /*0064*/ 	.byte	0x00, 0xf4, 0x21, 0x00


	//----- nvinfo : EIATTR_KPARAM_INFO
	.align		4
.L_23:
        /*0068*/ 	.byte	0x04, 0x17
        /*006a*/ 	.short	(.L_25 - .L_24)
.L_24:
        /*006c*/ 	.word	0x00000000
        /*0070*/ 	.short	0x0005
        /*0072*/ 	.short	0x0028
        /*0074*/ 	.byte	0x00, 0xf4, 0x21, 0x00


	//----- nvinfo : EIATTR_KPARAM_INFO
	.align		4
.L_25:
        /*0078*/ 	.byte	0x04, 0x17
        /*007a*/ 	.short	(.L_27 - .L_26)
.L_26:
        /*007c*/ 	.word	0x00000000
        /*0080*/ 	.short	0x0004
        /*0082*/ 	.short	0x0020
        /*0084*/ 	.byte	0x00, 0xf4, 0x21, 0x00


	//----- nvinfo : EIATTR_KPARAM_INFO
	.align		4
.L_27:
        /*0088*/ 	.byte	0x04, 0x17
        /*008a*/ 	.short	(.L_29 - .L_28)
.L_28:
        /*008c*/ 	.word	0x00000000
        /*0090*/ 	.short	0x0003
        /*0092*/ 	.short	0x0018
        /*0094*/ 	.byte	0x00, 0xf4, 0x21, 0x00


	//----- nvinfo : EIATTR_KPARAM_INFO
	.align		4
.L_29:
        /*0098*/ 	.byte	0x04, 0x17
        /*009a*/ 	.short	(.L_31 - .L_30)
.L_30:
        /*009c*/ 	.word	0x00000000
        /*00a0*/ 	.short	0x0002
        /*00a2*/ 	.short	0x0010
        /*00a4*/ 	.byte	0x00, 0xf4, 0x21, 0x00


	//----- nvinfo : EIATTR_KPARAM_INFO
	.align		4
.L_31:
        /*00a8*/ 	.byte	0x04, 0x17
        /*00aa*/ 	.short	(.L_33 - .L_32)
.L_32:
        /*00ac*/ 	.word	0x00000000
        /*00b0*/ 	.short	0x0001
        /*00b2*/ 	.short	0x0008
        /*00b4*/ 	.byte	0x00, 0xf4, 0x21, 0x00


	//----- nvinfo : EIATTR_KPARAM_INFO
	.align		4
.L_33:
        /*00b8*/ 	.byte	0x04, 0x17
        /*00ba*/ 	.short	(.L_35 - .L_34)
.L_34:
        /*00bc*/ 	.word	0x00000000
        /*00c0*/ 	.short	0x0000
        /*00c2*/ 	.short	0x0000
        /*00c4*/ 	.byte	0x00, 0xf4, 0x21, 0x00


	//----- nvinfo : EIATTR_SPARSE_MMA_MASK
	.align		4
.L_35:
        /*00c8*/ 	.byte	0x03, 0x50
        /*00ca*/ 	.short	0x0000


	//----- nvinfo : EIATTR_MAXREG_COUNT
	.align		4
        /*00cc*/ 	.byte	0x03, 0x1b
        /*00ce*/ 	.short	0x00ff


	//----- nvinfo : EIATTR_EXIT_INSTR_OFFSETS
	.align		4
        /*00d0*/ 	.byte	0x04, 0x1c
        /*00d2*/ 	.short	(.L_37 - .L_36)


	//   ....[0]....
.L_36:
        /*00d4*/ 	.word	0x00000680


	//----- nvinfo : EIATTR_REQNTID
	.align		4
.L_37:
        /*00d8*/ 	.byte	0x04, 0x10
        /*00da*/ 	.short	(.L_39 - .L_38)
.L_38:
        /*00dc*/ 	.word	0x00000100
        /*00e0*/ 	.word	0x00000001
        /*00e4*/ 	.word	0x00000001


	//----- nvinfo : EIATTR_CBANK_PARAM_SIZE
	.align		4
.L_39:
        /*00e8*/ 	.byte	0x03, 0x19
        /*00ea*/ 	.short	0x005c


	//----- nvinfo : EIATTR_PARAM_CBANK
	.align		4
        /*00ec*/ 	.byte	0x04, 0x0a
        /*00ee*/ 	.short	(.L_41 - .L_40)
	.align		4
.L_40:
        /*00f0*/ 	.word	index@(.nv.constant0.triton_poi_fused__native_batch_norm_legit_no_training_add_relu_20)
        /*00f4*/ 	.short	0x0210
        /*00f6*/ 	.short	0x005c


	//----- nvinfo : EIATTR_SW_WAR
	.align		4
.L_41:
        /*00f8*/ 	.byte	0x04, 0x36
        /*00fa*/ 	.short	(.L_43 - .L_42)
.L_42:
        /*00fc*/ 	.word	0x00000008
.L_43:


//--------------------- .nv.callgraph             --------------------------
	.section	.nv.callgraph,"",@"SHT_CUDA_CALLGRAPH"
	.align	4
	.sectionentsize	8
	.align		4
        /*0000*/ 	.word	0x00000000
	.align		4
        /*0004*/ 	.word	0xffffffff
	.align		4
        /*0008*/ 	.word	0x00000000
	.align		4
        /*000c*/ 	.word	0xfffffffe
	.align		4
        /*0010*/ 	.word	0x00000000
	.align		4
        /*0014*/ 	.word	0xfffffffd
	.align		4
        /*0018*/ 	.word	0x00000000
	.align		4
        /*001c*/ 	.word	0xfffffffc


//--------------------- .nv.constant4             --------------------------
	.section	.nv.constant4,"a",@progbits
	.align	8
	.align		8
.nv.constant4:
        /*0000*/ 	.dword	_$_str
	.align		8
        /*0008*/ 	.dword	_$_str_$_2


//--------------------- .text.triton_poi_fused__native_batch_norm_legit_no_training_add_relu_20 --------------------------
	.section	.text.triton_poi_fused__native_batch_norm_legit_no_training_add_relu_20,"ax",@progbits
	.align	128
        .global         triton_poi_fused__native_batch_norm_legit_no_training_add_relu_20
        .type           triton_poi_fused__native_batch_norm_legit_no_training_add_relu_20,@function
        .size           triton_poi_fused__native_batch_norm_legit_no_training_add_relu_20,(.L_x_1 - triton_poi_fused__native_batch_norm_legit_no_training_add_relu_20)
        .other          triton_poi_fused__native_batch_norm_legit_no_training_add_relu_20,@"STO_CUDA_ENTRY STV_DEFAULT"
triton_poi_fused__native_batch_norm_legit_no_training_add_relu_20:
.text.triton_poi_fused__native_batch_norm_legit_no_training_add_relu_20:
[----:B------:R-:W-:Y:S01]  /*0000*/  LDC R1, c[0x0][0x28] ;  /* 0x00000a00ff017b82 */ /* 0x000fe20000000800 */
[----:B------:R-:W1:Y:S07]  /*0010*/  S2R R0, SR_TID.X ;  /* 0x0000000000007919 */ /* 0x000e6e0000002100 */
[----:B------:R-:W2:Y:S01]  /*0020*/  LDC.64 R6, c[0x0][0x228] ;  /* 0x00008a00ff067b82 */ /* 0x000ea20000000a00 */
[----:B------:R-:W-:Y:S01]  /*0030*/  ULDC.64 UR4, c[0x0][0x208] ;  /* 0x0000820000047ab9 */ /* 0x000fe20000000a00 */
[----:B------:R-:W3:Y:S06]  /*0040*/  S2R R5, SR_CTAID.X ;  /* 0x0000000000057919 */ /* 0x000eec0000002500 */
[----:B------:R-:W4:Y:S08]  /*0050*/  LDC.64 R12, c[0x0][0x218] ;  /* 0x00008600ff0c7b82 */ /* 0x000f300000000a00 */
[----:B------:R-:W5:Y:S08]  /*0060*/  LDC.64 R14, c[0x0][0x240] ;  /* 0x00009000ff0e7b82 */ /* 0x000f700000000a00 */
[----:B------:R-:W4:Y:S01]  /*0070*/  LDC.64 R16, c[0x0][0x220] ;  /* 0x00008800ff107b82 */ /* 0x000f220000000a00 */
[----:B-1----:R-:W-:-:S07]  /*0080*/  SHF.L.U32 R0, R0, 0x1, RZ ;  /* 0x0000000100007819 */ /* 0x002fce00000006ff */
[----:B------:R-:W1:Y:S01]  /*0090*/  LDC.64 R18, c[0x0][0x248] ;  /* 0x00009200ff127b82 */ /* 0x000e620000000a00 */
[----:B---3--:R-:W-:Y:S02]  /*00a0*/  SHF.R.S32.HI R3, RZ, 0x16, R5 ;  /* 0x00000016ff037819 */ /* 0x008fe40000011405 */
[----:B------:R-:W-:Y:S02]  /*00b0*/  LOP3.LUT R0, R0, 0x1fe, RZ, 0xc0, !PT ;  /* 0x000001fe00007812 */ /* 0x000fe400078ec0ff */
[----:B------:R-:W-:-:S03]  /*00c0*/  SGXT R3, R3, 0x1 ;  /* 0x000000010303781a */ /* 0x000fc60000000200 */
[----:B------:R-:W3:Y:S01]  /*00d0*/  LDC.64 R8, c[0x0][0x238] ;  /* 0x00008e00ff087b82 */ /* 0x000ee20000000a00 */
[----:B------:R-:W-:-:S04]  /*00e0*/  LEA R0, R5, R0, 0x9 ;  /* 0x0000000005007211 */ /* 0x000fc800078e48ff */
[----:B------:R-:W-:-:S03]  /*00f0*/  LEA.HI R4, R3, R0, RZ, 0xb ;  /* 0x0000000003047211 */ /* 0x000fc600078f58ff */
[----:B------:R-:W1:Y:S01]  /*0100*/  LDC.64 R2, c[0x0][0x250] ;  /* 0x00009400ff027b82 */ /* 0x000e620000000a00 */
[----:B------:R-:W-:-:S04]  /*0110*/  LOP3.LUT R21, R4, 0xfffff800, RZ, 0xc0, !PT ;  /* 0xfffff80004157812 */ /* 0x000fc800078ec0ff */
[----:B------:R-:W-:-:S03]  /*0120*/  IADD3 R21, R0, -R21, RZ ;  /* 0x8000001500157210 */ /* 0x000fc60007ffe0ff */
[----:B------:R-:W3:Y:S02]  /*0130*/  LDC.64 R22, c[0x0][0x230] ;  /* 0x00008c00ff167b82 */ /* 0x000ee40000000a00 */
[----:B--2---:R-:W-:-:S06]  /*0140*/  IMAD.WIDE R6, R21, 0x4, R6 ;  /* 0x0000000415067825 */ /* 0x004fcc00078e0206 */
[----:B------:R-:W2:Y:S01]  /*0150*/  LDG.E.EL.64 R6, desc[UR4][R6.64] ;  /* 0x0000000406067981 */ /* 0x000ea2000c2e1b00 */
[----:B------:R-:W3:Y:S01]  /*0160*/  LDC.64 R10, c[0x0][0x258] ;  /* 0x00009600ff0a7b82 */ /* 0x000ee20000000a00 */
[----:B01----:R-:W-:-:S07]  /*0170*/  IMAD.WIDE R2, R21, 0x4, R2 ;  /* 0x0000000415027825 */ /* 0x003fce00078e0202 */
[----:B------:R-:W0:Y:S01]  /*0180*/  LDC.64 R4, c[0x0][0x260] ;  /* 0x00009800ff047b82 */ /* 0x000e220000000a00 */
[----:B------:R-:W2:Y:S01]  /*0190*/  LDG.E.EL.64 R2, desc[UR4][R2.64] ;  /* 0x0000000402027981 */ /* 0x000ea2000c2e1b00 */
[----:B----4-:R-:W-:-:S04]  /*01a0*/  IMAD.WIDE R12, R0, 0x4, R12 ;  /* 0x00000004000c7825 */ /* 0x010fc800078e020c */
[----:B-----5:R-:W-:Y:S02]  /*01b0*/  IMAD.WIDE R14, R0, 0x4, R14 ;  /* 0x00000004000e7825 */ /* 0x020fe400078e020e */
[----:B------:R-:W4:Y:S02]  /*01c0*/  LDG.E.64 R12, desc[UR4][R12.64] ;  /* 0x000000040c0c7981 */ /* 0x000f24000c1e1b00 */
[C---:B------:R-:W-:Y:S02]  /*01d0*/  IMAD.WIDE R16, R21.reuse, 0x4, R16 ;  /* 0x0000000415107825 */ /* 0x040fe400078e0210 */
[----:B------:R-:W5:Y:S02]  /*01e0*/  LDG.E.64 R14, desc[UR4][R14.64] ;  /* 0x000000040e0e7981 */ /* 0x000f64000c1e1b00 */
[C---:B------:R-:W-:Y:S02]  /*01f0*/  IMAD.WIDE R18, R21.reuse, 0x4, R18 ;  /* 0x0000000415127825 */ /* 0x040fe400078e0212 */
[----:B------:R-:W4:Y:S02]  /*0200*/  LDG.E.EL.64 R16, desc[UR4][R16.64] ;  /* 0x0000000410107981 */ /* 0x000f24000c2e1b00 */
[----:B---3--:R-:W-:-:S02]  /*0210*/  IMAD.WIDE R24, R21, 0x4, R8 ;  /* 0x0000000415187825 */ /* 0x008fc400078e0208 */
[----:B------:R-:W5:Y:S02]  /*0220*/  LDG.E.EL.64 R18, desc[UR4][R18.64] ;  /* 0x0000000412127981 */ /* 0x000f64000c2e1b00 */
[----:B------:R-:W-:-:S04]  /*0230*/  IMAD.WIDE R22, R21, 0x4, R22 ;  /* 0x0000000415167825 */ /* 0x000fc800078e0216 */
[C---:B------:R-:W-:Y:S02]  /*0240*/  IMAD.WIDE R10, R21.reuse, 0x4, R10 ;  /* 0x00000004150a7825 */ /* 0x040fe400078e020a */
[----:B------:R-:W3:Y:S02]  /*0250*/  LDG.E.EL.64 R22, desc[UR4][R22.64] ;  /* 0x0000000416167981 */ /* 0x000ee4000c2e1b00 */
[----:B0-----:R-:W-:Y:S02]  /*0260*/  IMAD.WIDE R8, R21, 0x4, R4 ;  /* 0x0000000415087825 */ /* 0x001fe400078e0204 */
[----:B------:R0:W3:Y:S04]  /*0270*/  LDG.E.EL.64 R4, desc[UR4][R24.64] ;  /* 0x0000000418047981 */ /* 0x0000e8000c2e1b00 */
[----:B------:R-:W3:Y:S04]  /*0280*/  LDG.E.EL.64 R10, desc[UR4][R10.64] ;  /* 0x000000040a0a7981 */ /* 0x000ee8000c2e1b00 */
[----:B------:R-:W3:Y:S01]  /*0290*/  LDG.E.EL.64 R8, desc[UR4][R8.64] ;  /* 0x0000000408087981 */ /* 0x000ee2000c2e1b00 */
[----:B--2---:R-:W-:Y:S01]  /*02a0*/  FADD R6, R6, 9.9999997473787516356e-06 ;  /* 0x3727c5ac06067421 */ /* 0x004fe20000000000 */
[----:B------:R-:W-:-:S05]  /*02b0*/  FADD R7, R7, 9.9999997473787516356e-06 ;  /* 0x3727c5ac07077421 */ /* 0x000fca0000000000 */
[----:B------:R-:W1:Y:S01]  /*02c0*/  MUFU.SQRT R6, R6 ;  /* 0x0000000600067308 */ /* 0x000e620000002000 */
[----:B------:R-:W-:Y:S01]  /*02d0*/  FADD R20, R2, 9.9999997473787516356e-06 ;  /* 0x3727c5ac02147421 */ /* 0x000fe20000000000 */
[----:B------:R-:W-:-:S06]  /*02e0*/  FADD R3, R3, 9.9999997473787516356e-06 ;  /* 0x3727c5ac03037421 */ /* 0x000fcc0000000000 */
[----:B------:R-:W2:Y:S08]  /*02f0*/  MUFU.SQRT R21, R7 ;  /* 0x0000000700157308 */ /* 0x000eb00000002000 */
[----:B------:R-:W4:Y:S01]  /*0300*/  MUFU.SQRT R26, R20 ;  /* 0x00000014001a7308 */ /* 0x000f220000002000 */
[----:B-1----:R-:W-:-:S07]  /*0310*/  FSETP.GT.AND P6, PT, R6, 8.50705917302346158658e+37, PT ;  /* 0x7e8000000600780b */ /* 0x002fce0003fc4000 */
[----:B0-----:R-:W0:Y:S01]  /*0320*/  MUFU.SQRT R25, R3 ;  /* 0x0000000300197308 */ /* 0x001e220000002000 */
[----:B------:R-:W-:Y:S01]  /*0330*/  HFMA2.MMA R2, -RZ, RZ, 1.625, 0 ;  /* 0x3e800000ff027435 */ /* 0x000fe200000001ff */
[----:B------:R-:W-:Y:S02]  /*0340*/  FSETP.GEU.AND P5, PT, R6, 1.175494350822287508e-38, PT ;  /* 0x008000000600780b */ /* 0x000fe40003fae000 */
[C---:B--2---:R-:W-:Y:S02]  /*0350*/  FSETP.GT.AND P4, PT, R21.reuse, 8.50705917302346158658e+37, PT ;  /* 0x7e8000001500780b */ /* 0x044fe40003f84000 */
[C---:B----4-:R-:W-:Y:S02]  /*0360*/  FSETP.GT.AND P3, PT, R26.reuse, 8.50705917302346158658e+37, PT ;  /* 0x7e8000001a00780b */ /* 0x050fe40003f64000 */
[----:B------:R-:W-:Y:S01]  /*0370*/  FSETP.GEU.AND P0, PT, R26, 1.175494350822287508e-38, PT ;  /* 0x008000001a00780b */ /* 0x000fe20003f0e000 */
[----:B------:R-:W-:Y:S01]  /*0380*/  @P6 FMUL R6, R6, 0.25 ;  /* 0x3e80000006066820 */ /* 0x000fe20000400000 */
[----:B------:R-:W-:-:S02]  /*0390*/  FSETP.GEU.AND P2, PT, R21, 1.175494350822287508e-38, PT ;  /* 0x008000001500780b */ /* 0x000fc40003f4e000 */
[C---:B0-----:R-:W-:Y:S02]  /*03a0*/  FSETP.GT.AND P1, PT, R25.reuse, 8.50705917302346158658e+37, PT ;  /* 0x7e8000001900780b */ /* 0x041fe40003f24000 */
[----:B------:R-:W-:Y:S02]  /*03b0*/  FSEL R3, R2, 1, P6 ;  /* 0x3f80000002037808 */ /* 0x000fe40003000000 */
[----:B------:R-:W-:Y:S01]  /*03c0*/  FSETP.GEU.AND P6, PT, R25, 1.175494350822287508e-38, PT ;  /* 0x008000001900780b */ /* 0x000fe20003fce000 */
[----:B------:R-:W-:Y:S02]  /*03d0*/  @!P5 FMUL R6, R6, 16777216 ;  /* 0x4b8000000606d820 */ /* 0x000fe40000400000 */
[----:B------:R-:W-:Y:S01]  /*03e0*/  @P3 FMUL R26, R26, 0.25 ;  /* 0x3e8000001a1a3820 */ /* 0x000fe20000400000 */
[----:B------:R-:W-:Y:S01]  /*03f0*/  @P4 FMUL R21, R21, 0.25 ;  /* 0x3e80000015154820 */ /* 0x000fe20000400000 */
[----:B------:R-:W0:Y:S02]  /*0400*/  MUFU.RCP R20, R6 ;  /* 0x0000000600147308 */ /* 0x000e240000001000 */
[----:B------:R-:W-:Y:S01]  /*0410*/  @!P0 FMUL R26, R26, 16777216 ;  /* 0x4b8000001a1a8820 */ /* 0x000fe20000400000 */
[----:B------:R-:W-:Y:S01]  /*0420*/  @!P2 FMUL R21, R21, 16777216 ;  /* 0x4b8000001515a820 */ /* 0x000fe20000400000 */
[----:B------:R-:W-:-:S04]  /*0430*/  @P1 FMUL R25, R25, 0.25 ;  /* 0x3e80000019191820 */ /* 0x000fc80000400000 */
[----:B------:R-:W-:Y:S01]  /*0440*/  @!P6 FMUL R25, R25, 16777216 ;  /* 0x4b8000001919e820 */ /* 0x000fe20000400000 */
[----:B------:R-:W1:Y:S01]  /*0450*/  MUFU.RCP R7, R26 ;  /* 0x0000001a00077308 */ /* 0x000e620000001000 */
[----:B------:R-:W-:Y:S01]  /*0460*/  @!P5 FMUL R3, R3, 16777216 ;  /* 0x4b8000000303d820 */ /* 0x000fe20000400000 */
[----:B------:R-:W-:-:S06]  /*0470*/  FSEL R28, R2, 1, P3 ;  /* 0x3f800000021c7808 */ /* 0x000fcc0001800000 */
[----:B------:R-:W2:Y:S01]  /*0480*/  MUFU.RCP R21, R21 ;  /* 0x0000001500157308 */ /* 0x000ea20000001000 */
[----:B------:R-:W-:-:S07]  /*0490*/  FSEL R24, R2, 1, P4 ;  /* 0x3f80000002187808 */ /* 0x000fce0002000000 */
[----:B------:R-:W4:Y:S01]  /*04a0*/  MUFU.RCP R6, R25 ;  /* 0x0000001900067308 */ /* 0x000f220000001000 */
[----:B------:R-:W-:Y:S01]  /*04b0*/  FSEL R27, R2, 1, P1 ;  /* 0x3f800000021b7808 */ /* 0x000fe20000800000 */
[----:B0-----:R-:W-:Y:S01]  /*04c0*/  FMUL R20, R20, R3 ;  /* 0x0000000314147220 */ /* 0x001fe20000400000 */
[----:B------:R-:W-:Y:S01]  /*04d0*/  @!P0 FMUL R28, R28, 16777216 ;  /* 0x4b8000001c1c8820 */ /* 0x000fe20000400000 */
[----:B------:R-:W0:Y:S01]  /*04e0*/  LDC.64 R2, c[0x0][0x210] ;  /* 0x00008400ff027b82 */ /* 0x000e220000000a00 */
[----:B------:R-:W-:Y:S01]  /*04f0*/  @!P2 FMUL R24, R24, 16777216 ;  /* 0x4b8000001818a820 */ /* 0x000fe20000400000 */
[----:B------:R-:W-:Y:S01]  /*0500*/  @!P6 FMUL R27, R27, 16777216 ;  /* 0x4b8000001b1be820 */ /* 0x000fe20000400000 */
[----:B-1----:R-:W-:Y:S01]  /*0510*/  FMUL R7, R7, R28 ;  /* 0x0000001c07077220 */ /* 0x002fe20000400000 */
[----:B------:R-:W-:Y:S01]  /*0520*/  FADD R29, R12, -R16 ;  /* 0x800000100c1d7221 */ /* 0x000fe20000000000 */
[----:B-----5:R-:W-:Y:S01]  /*0530*/  FADD R14, R14, -R18 ;  /* 0x800000120e0e7221 */ /* 0x020fe20000000000 */
[----:B--2---:R-:W-:Y:S01]  /*0540*/  FMUL R21, R21, R24 ;  /* 0x0000001815157220 */ /* 0x004fe20000400000 */
[----:B------:R-:W-:Y:S01]  /*0550*/  FADD R12, R13, -R17 ;  /* 0x800000110d0c7221 */ /* 0x000fe20000000000 */
[----:B------:R-:W-:Y:S01]  /*0560*/  FADD R15, R15, -R19 ;  /* 0x800000130f0f7221 */ /* 0x000fe20000000000 */
[----:B------:R-:W-:Y:S01]  /*0570*/  FMUL R29, R20, R29 ;  /* 0x0000001d141d7220 */ /* 0x000fe20000400000 */
[----:B------:R-:W-:Y:S01]  /*0580*/  FMUL R7, R7, R14 ;  /* 0x0000000e07077220 */ /* 0x000fe20000400000 */
[----:B----4-:R-:W-:Y:S01]  /*0590*/  FMUL R6, R6, R27 ;  /* 0x0000001b06067220 */ /* 0x010fe20000400000 */
[----:B------:R-:W-:Y:S01]  /*05a0*/  FMUL R12, R21, R12 ;  /* 0x0000000c150c7220 */ /* 0x000fe20000400000 */
[----:B---3--:R-:W-:Y:S01]  /*05b0*/  FFMA R4, R22, R29, R4 ;  /* 0x0000001d16047223 */ /* 0x008fe20000000004 */
[----:B------:R-:W-:Y:S01]  /*05c0*/  FFMA R7, R10, R7, R8 ;  /* 0x000000070a077223 */ /* 0x000fe20000000008 */
[----:B------:R-:W-:Y:S01]  /*05d0*/  FMUL R6, R6, R15 ;  /* 0x0000000f06067220 */ /* 0x000fe20000400000 */
[----:B------:R-:W-:-:S03]  /*05e0*/  FFMA R5, R23, R12, R5 ;  /* 0x0000000c17057223 */ /* 0x000fc60000000005 */
[----:B------:R-:W-:Y:S01]  /*05f0*/  FFMA R6, R11, R6, R9 ;  /* 0x000000060b067223 */ /* 0x000fe20000000009 */
[C---:B------:R-:W-:Y:S01]  /*0600*/  FSETP.GEU.AND P0, PT, R4.reuse, -R7, PT ;  /* 0x800000070400720b */ /* 0x040fe20003f0e000 */
[----:B------:R-:W-:Y:S02]  /*0610*/  FADD R4, R4, R7 ;  /* 0x0000000704047221 */ /* 0x000fe40000000000 */
[C---:B------:R-:W-:Y:S01]  /*0620*/  FADD R7, R5.reuse, R6 ;  /* 0x0000000605077221 */ /* 0x040fe20000000000 */
[----:B------:R-:W-:Y:S01]  /*0630*/  FSETP.GEU.AND P1, PT, R5, -R6, PT ;  /* 0x800000060500720b */ /* 0x000fe20003f2e000 */
[----:B0-----:R-:W-:Y:S01]  /*0640*/  IMAD.WIDE R2, R0, 0x4, R2 ;  /* 0x0000000400027825 */ /* 0x001fe200078e0202 */
[----:B------:R-:W-:Y:S02]  /*0650*/  FSEL R4, R4, RZ, P0 ;  /* 0x000000ff04047208 */ /* 0x000fe40000000000 */
[----:B------:R-:W-:-:S05]  /*0660*/  FSEL R5, R7, RZ, P1 ;  /* 0x000000ff07057208 */ /* 0x000fca0000800000 */
[----:B------:R-:W-:Y:S01]  /*0670*/  STG.E.64 desc[UR4][R2.64], R4 ;  /* 0x0000000402007986 */ /* 0x000fe2000c101b04 */
[----:B------:R-:W-:Y:S05]  /*0680*/  EXIT ;  /* 0x000000000000794d */ /* 0x000fea0003800000 */
.L_x_0:
[----:B------:R-:W-:-:S00]  /*0690*/  BRA `(.L_x_0) ;  /* 0xfffffffc00fc7947 */ /* 0x000fc0000383ffff */
[----:B------:R-:W-:-:S00]  /*06a0*/  NOP ;  /* 0x0000000000007918 */ /* 0x000fc00000000000 */
        /* <DEDUP_REMOVED lines=13> */
.L_x_1:


//--------------------- .nv.global.init           --------------------------
	.section	.nv.global.init,"aw",@progbits
.nv.global.init:
	.type		_$_str,@object
	.size		_$_str,(_$_str_$_2 - _$_str)
_$_str:
        /*0000*/ 	.byte	0x5f, 0x5f, 0x43, 0x55, 0x44, 0x41, 0x5f, 0x46, 0x54, 0x5a, 0x00
	.type		_$_str_$_2,@object
	.size		_$_str_$_2,(.L_1 - _$_str_$_2)
_$_str_$_2:
        /*000b*/ 	.byte	0x5f, 0x5f, 0x43, 0x55, 0x44, 0x41, 0x5f, 0x50, 0x52, 0x45, 0x43, 0x5f, 0x53, 0x51, 0x52, 0x54
        /*001b*/ 	.byte	0x00
.L_1:


//--------------------- .nv.constant0.triton_poi_fused__native_batch_norm_legit_no_training_add_relu_20 --------------------------
	.section	.nv.constant0.triton_poi_fused__native_batch_norm_legit_no_training_add_relu_20,"a",@progbits
	.sectionflags	@""
	.align	4
.nv.constant0.triton_poi_fused__native_batch_norm_legit_no_training_add_relu_20:
	.zero		620
